//
// Generated by NVIDIA NVVM Compiler
//
// Compiler Build ID: CL-36424714
// Cuda compilation tools, release 13.0, V13.0.88
// Based on NVVM 20.0.0
//

.version 9.0
.target sm_100
.address_size 64

	// .globl	_Z17coalescedMultiplyPfS_S_i
// _ZZ17coalescedMultiplyPfS_S_iE5aTile has been demoted

.visible .entry _Z17coalescedMultiplyPfS_S_i(
	.param .u64 .ptr .align 1 _Z17coalescedMultiplyPfS_S_i_param_0,
	.param .u64 .ptr .align 1 _Z17coalescedMultiplyPfS_S_i_param_1,
	.param .u64 .ptr .align 1 _Z17coalescedMultiplyPfS_S_i_param_2,
	.param .u32 _Z17coalescedMultiplyPfS_S_i_param_3
)
{
	.reg .pred 	%p<8>;
	.reg .b32 	%r<48>;
	.reg .b32 	%f<193>;
	.reg .b64 	%rd<34>;
	// demoted variable
	.shared .align 4 .b8 _ZZ17coalescedMultiplyPfS_S_iE5aTile[256];
	ld.param.u64 	%rd12, [_Z17coalescedMultiplyPfS_S_i_param_0];
	ld.param.u64 	%rd10, [_Z17coalescedMultiplyPfS_S_i_param_1];
	ld.param.u32 	%r20, [_Z17coalescedMultiplyPfS_S_i_param_3];
	cvta.to.global.u64 	%rd1, %rd12;
	mov.u32 	%r21, %ctaid.y;
	mov.u32 	%r22, %ntid.y;
	mov.u32 	%r1, %tid.y;
	mad.lo.s32 	%r2, %r21, %r22, %r1;
	mov.u32 	%r23, %ctaid.x;
	mov.u32 	%r24, %ntid.x;
	mov.u32 	%r3, %tid.x;
	mad.lo.s32 	%r4, %r23, %r24, %r3;
	shr.s32 	%r25, %r20, 31;
	shr.u32 	%r26, %r25, 29;
	add.s32 	%r27, %r20, %r26;
	shr.s32 	%r5, %r27, 3;
	setp.lt.s32 	%p1, %r20, 8;
	mov.f32 	%f192, 0f00000000;
	@%p1 bra 	$L__BB0_9;
	cvta.to.global.u64 	%rd13, %rd10;
	mad.lo.s32 	%r6, %r20, %r2, %r3;
	shl.b32 	%r29, %r1, 5;
	mov.u32 	%r30, _ZZ17coalescedMultiplyPfS_S_iE5aTile;
	add.s32 	%r7, %r30, %r29;
	shl.b32 	%r31, %r3, 2;
	add.s32 	%r8, %r7, %r31;
	add.s32 	%r32, %r5, -1;
	setp.lt.u32 	%p2, %r32, 3;
	mul.wide.s32 	%rd14, %r4, 4;
	add.s64 	%rd2, %rd13, %rd14;
	mul.wide.u32 	%rd15, %r20, 4;
	add.s64 	%rd3, %rd2, %rd15;
	add.s64 	%rd4, %rd3, %rd15;
	add.s64 	%rd5, %rd4, %rd15;
	add.s64 	%rd6, %rd5, %rd15;
	add.s64 	%rd7, %rd6, %rd15;
	add.s64 	%rd8, %rd7, %rd15;
	add.s64 	%rd9, %rd8, %rd15;
	mov.f32 	%f192, 0f00000000;
	mov.b32 	%r47, 0;
	@%p2 bra 	$L__BB0_4;
	and.b32  	%r33, %r5, 268435452;
	neg.s32 	%r45, %r33;
	add.s32 	%r44, %r6, 16;
	mov.f32 	%f192, 0f00000000;
$L__BB0_3:
	.pragma "nounroll";
	and.b32  	%r47, %r5, 268435452;
	add.s32 	%r34, %r44, -16;
	mul.wide.u32 	%rd16, %r34, 4;
	add.s64 	%rd17, %rd1, %rd16;
	ld.global.f32 	%f14, [%rd17];
	st.shared.f32 	[%r8], %f14;
	bar.sync 	0;
	ld.shared.f32 	%f15, [%r7];
	ld.global.f32 	%f16, [%rd2];
	fma.rn.f32 	%f17, %f15, %f16, %f192;
	ld.shared.f32 	%f18, [%r7+4];
	ld.global.f32 	%f19, [%rd3];
	fma.rn.f32 	%f20, %f18, %f19, %f17;
	ld.shared.f32 	%f21, [%r7+8];
	ld.global.f32 	%f22, [%rd4];
	fma.rn.f32 	%f23, %f21, %f22, %f20;
	ld.shared.f32 	%f24, [%r7+12];
	ld.global.f32 	%f25, [%rd5];
	fma.rn.f32 	%f26, %f24, %f25, %f23;
	ld.shared.f32 	%f27, [%r7+16];
	ld.global.f32 	%f28, [%rd6];
	fma.rn.f32 	%f29, %f27, %f28, %f26;
	ld.shared.f32 	%f30, [%r7+20];
	ld.global.f32 	%f31, [%rd7];
	fma.rn.f32 	%f32, %f30, %f31, %f29;
	ld.shared.f32 	%f33, [%r7+24];
	ld.global.f32 	%f34, [%rd8];
	fma.rn.f32 	%f35, %f33, %f34, %f32;
	ld.shared.f32 	%f36, [%r7+28];
	ld.global.f32 	%f37, [%rd9];
	fma.rn.f32 	%f38, %f36, %f37, %f35;
	bar.sync 	0;
	add.s32 	%r35, %r44, -8;
	mul.wide.u32 	%rd18, %r35, 4;
	add.s64 	%rd19, %rd1, %rd18;
	ld.global.f32 	%f39, [%rd19];
	st.shared.f32 	[%r8], %f39;
	bar.sync 	0;
	ld.shared.f32 	%f40, [%r7];
	ld.global.f32 	%f41, [%rd2];
	fma.rn.f32 	%f42, %f40, %f41, %f38;
	ld.shared.f32 	%f43, [%r7+4];
	ld.global.f32 	%f44, [%rd3];
	fma.rn.f32 	%f45, %f43, %f44, %f42;
	ld.shared.f32 	%f46, [%r7+8];
	ld.global.f32 	%f47, [%rd4];
	fma.rn.f32 	%f48, %f46, %f47, %f45;
	ld.shared.f32 	%f49, [%r7+12];
	ld.global.f32 	%f50, [%rd5];
	fma.rn.f32 	%f51, %f49, %f50, %f48;
	ld.shared.f32 	%f52, [%r7+16];
	ld.global.f32 	%f53, [%rd6];
	fma.rn.f32 	%f54, %f52, %f53, %f51;
	ld.shared.f32 	%f55, [%r7+20];
	ld.global.f32 	%f56, [%rd7];
	fma.rn.f32 	%f57, %f55, %f56, %f54;
	ld.shared.f32 	%f58, [%r7+24];
	ld.global.f32 	%f59, [%rd8];
	fma.rn.f32 	%f60, %f58, %f59, %f57;
	ld.shared.f32 	%f61, [%r7+28];
	ld.global.f32 	%f62, [%rd9];
	fma.rn.f32 	%f63, %f61, %f62, %f60;
	bar.sync 	0;
	add.s32 	%r36, %r44, 8;
	mul.wide.u32 	%rd20, %r44, 4;
	add.s64 	%rd21, %rd1, %rd20;
	ld.global.f32 	%f64, [%rd21];
	st.shared.f32 	[%r8], %f64;
	bar.sync 	0;
	ld.shared.f32 	%f65, [%r7];
	ld.global.f32 	%f66, [%rd2];
	fma.rn.f32 	%f67, %f65, %f66, %f63;
	ld.shared.f32 	%f68, [%r7+4];
	ld.global.f32 	%f69, [%rd3];
	fma.rn.f32 	%f70, %f68, %f69, %f67;
	ld.shared.f32 	%f71, [%r7+8];
	ld.global.f32 	%f72, [%rd4];
	fma.rn.f32 	%f73, %f71, %f72, %f70;
	ld.shared.f32 	%f74, [%r7+12];
	ld.global.f32 	%f75, [%rd5];
	fma.rn.f32 	%f76, %f74, %f75, %f73;
	ld.shared.f32 	%f77, [%r7+16];
	ld.global.f32 	%f78, [%rd6];
	fma.rn.f32 	%f79, %f77, %f78, %f76;
	ld.shared.f32 	%f80, [%r7+20];
	ld.global.f32 	%f81, [%rd7];
	fma.rn.f32 	%f82, %f80, %f81, %f79;
	ld.shared.f32 	%f83, [%r7+24];
	ld.global.f32 	%f84, [%rd8];
	fma.rn.f32 	%f85, %f83, %f84, %f82;
	ld.shared.f32 	%f86, [%r7+28];
	ld.global.f32 	%f87, [%rd9];
	fma.rn.f32 	%f88, %f86, %f87, %f85;
	bar.sync 	0;
	mul.wide.u32 	%rd22, %r36, 4;
	add.s64 	%rd23, %rd1, %rd22;
	ld.global.f32 	%f89, [%rd23];
	st.shared.f32 	[%r8], %f89;
	bar.sync 	0;
	ld.shared.f32 	%f90, [%r7];
	ld.global.f32 	%f91, [%rd2];
	fma.rn.f32 	%f92, %f90, %f91, %f88;
	ld.shared.f32 	%f93, [%r7+4];
	ld.global.f32 	%f94, [%rd3];
	fma.rn.f32 	%f95, %f93, %f94, %f92;
	ld.shared.f32 	%f96, [%r7+8];
	ld.global.f32 	%f97, [%rd4];
	fma.rn.f32 	%f98, %f96, %f97, %f95;
	ld.shared.f32 	%f99, [%r7+12];
	ld.global.f32 	%f100, [%rd5];
	fma.rn.f32 	%f101, %f99, %f100, %f98;
	ld.shared.f32 	%f102, [%r7+16];
	ld.global.f32 	%f103, [%rd6];
	fma.rn.f32 	%f104, %f102, %f103, %f101;
	ld.shared.f32 	%f105, [%r7+20];
	ld.global.f32 	%f106, [%rd7];
	fma.rn.f32 	%f107, %f105, %f106, %f104;
	ld.shared.f32 	%f108, [%r7+24];
	ld.global.f32 	%f109, [%rd8];
	fma.rn.f32 	%f110, %f108, %f109, %f107;
	ld.shared.f32 	%f111, [%r7+28];
	ld.global.f32 	%f112, [%rd9];
	fma.rn.f32 	%f192, %f111, %f112, %f110;
	bar.sync 	0;
	add.s32 	%r45, %r45, 4;
	add.s32 	%r44, %r44, 32;
	setp.ne.s32 	%p3, %r45, 0;
	@%p3 bra 	$L__BB0_3;
$L__BB0_4:
	and.b32  	%r17, %r5, 3;
	setp.eq.s32 	%p4, %r17, 0;
	@%p4 bra 	$L__BB0_9;
	setp.eq.s32 	%p5, %r17, 1;
	@%p5 bra 	$L__BB0_7;
	shl.b32 	%r37, %r47, 3;
	add.s32 	%r38, %r6, %r37;
	mul.wide.u32 	%rd24, %r38, 4;
	add.s64 	%rd25, %rd1, %rd24;
	ld.global.f32 	%f114, [%rd25];
	st.shared.f32 	[%r8], %f114;
	bar.sync 	0;
	ld.shared.f32 	%f115, [%r7];
	ld.global.f32 	%f116, [%rd2];
	fma.rn.f32 	%f117, %f115, %f116, %f192;
	ld.shared.f32 	%f118, [%r7+4];
	ld.global.f32 	%f119, [%rd3];
	fma.rn.f32 	%f120, %f118, %f119, %f117;
	ld.shared.f32 	%f121, [%r7+8];
	ld.global.f32 	%f122, [%rd4];
	fma.rn.f32 	%f123, %f121, %f122, %f120;
	ld.shared.f32 	%f124, [%r7+12];
	ld.global.f32 	%f125, [%rd5];
	fma.rn.f32 	%f126, %f124, %f125, %f123;
	ld.shared.f32 	%f127, [%r7+16];
	ld.global.f32 	%f128, [%rd6];
	fma.rn.f32 	%f129, %f127, %f128, %f126;
	ld.shared.f32 	%f130, [%r7+20];
	ld.global.f32 	%f131, [%rd7];
	fma.rn.f32 	%f132, %f130, %f131, %f129;
	ld.shared.f32 	%f133, [%r7+24];
	ld.global.f32 	%f134, [%rd8];
	fma.rn.f32 	%f135, %f133, %f134, %f132;
	ld.shared.f32 	%f136, [%r7+28];
	ld.global.f32 	%f137, [%rd9];
	fma.rn.f32 	%f138, %f136, %f137, %f135;
	bar.sync 	0;
	add.s32 	%r39, %r38, 8;
	mul.wide.u32 	%rd26, %r39, 4;
	add.s64 	%rd27, %rd1, %rd26;
	ld.global.f32 	%f139, [%rd27];
	st.shared.f32 	[%r8], %f139;
	bar.sync 	0;
	ld.shared.f32 	%f140, [%r7];
	ld.global.f32 	%f141, [%rd2];
	fma.rn.f32 	%f142, %f140, %f141, %f138;
	ld.shared.f32 	%f143, [%r7+4];
	ld.global.f32 	%f144, [%rd3];
	fma.rn.f32 	%f145, %f143, %f144, %f142;
	ld.shared.f32 	%f146, [%r7+8];
	ld.global.f32 	%f147, [%rd4];
	fma.rn.f32 	%f148, %f146, %f147, %f145;
	ld.shared.f32 	%f149, [%r7+12];
	ld.global.f32 	%f150, [%rd5];
	fma.rn.f32 	%f151, %f149, %f150, %f148;
	ld.shared.f32 	%f152, [%r7+16];
	ld.global.f32 	%f153, [%rd6];
	fma.rn.f32 	%f154, %f152, %f153, %f151;
	ld.shared.f32 	%f155, [%r7+20];
	ld.global.f32 	%f156, [%rd7];
	fma.rn.f32 	%f157, %f155, %f156, %f154;
	ld.shared.f32 	%f158, [%r7+24];
	ld.global.f32 	%f159, [%rd8];
	fma.rn.f32 	%f160, %f158, %f159, %f157;
	ld.shared.f32 	%f161, [%r7+28];
	ld.global.f32 	%f162, [%rd9];
	fma.rn.f32 	%f192, %f161, %f162, %f160;
	bar.sync 	0;
	add.s32 	%r47, %r47, 2;
$L__BB0_7:
	and.b32  	%r40, %r5, 1;
	setp.eq.b32 	%p6, %r40, 1;
	not.pred 	%p7, %p6;
	@%p7 bra 	$L__BB0_9;
	shl.b32 	%r41, %r47, 3;
	add.s32 	%r42, %r6, %r41;
	mul.wide.u32 	%rd28, %r42, 4;
	add.s64 	%rd29, %rd1, %rd28;
	ld.global.f32 	%f163, [%rd29];
	st.shared.f32 	[%r8], %f163;
	bar.sync 	0;
	ld.shared.f32 	%f164, [%r7];
	ld.global.f32 	%f165, [%rd2];
	fma.rn.f32 	%f166, %f164, %f165, %f192;
	ld.shared.f32 	%f167, [%r7+4];
	ld.global.f32 	%f168, [%rd3];
	fma.rn.f32 	%f169, %f167, %f168, %f166;
	ld.shared.f32 	%f170, [%r7+8];
	ld.global.f32 	%f171, [%rd4];
	fma.rn.f32 	%f172, %f170, %f171, %f169;
	ld.shared.f32 	%f173, [%r7+12];
	ld.global.f32 	%f174, [%rd5];
	fma.rn.f32 	%f175, %f173, %f174, %f172;
	ld.shared.f32 	%f176, [%r7+16];
	ld.global.f32 	%f177, [%rd6];
	fma.rn.f32 	%f178, %f176, %f177, %f175;
	ld.shared.f32 	%f179, [%r7+20];
	ld.global.f32 	%f180, [%rd7];
	fma.rn.f32 	%f181, %f179, %f180, %f178;
	ld.shared.f32 	%f182, [%r7+24];
	ld.global.f32 	%f183, [%rd8];
	fma.rn.f32 	%f184, %f182, %f183, %f181;
	ld.shared.f32 	%f185, [%r7+28];
	ld.global.f32 	%f186, [%rd9];
	fma.rn.f32 	%f192, %f185, %f186, %f184;
	bar.sync 	0;
$L__BB0_9:
	ld.param.u64 	%rd33, [_Z17coalescedMultiplyPfS_S_i_param_2];
	cvta.to.global.u64 	%rd30, %rd33;
	mad.lo.s32 	%r43, %r20, %r2, %r4;
	mul.wide.s32 	%rd31, %r43, 4;
	add.s64 	%rd32, %rd30, %rd31;
	st.global.f32 	[%rd32], %f192;
	ret;

}


// ===== COMPILED SASS (sm_100) =====

	.target	sm_100

	.elftype	@"ET_EXEC"


//--------------------- .note.nv.tkinfo           --------------------------
	.section	.note.nv.tkinfo,"",@"SHT_NOTE"
	.sectionflags	@"SHF_NOTE_NV_TKINFO"
	.tkinfo
        /*0018*/ 	.word	0x00000002
        /*0030*/ 	.string	""
        /*0030*/ 	.string	"ptxas"
        /*0030*/ 	.string	"Cuda compilation tools, release 13.0, V13.0.88"
        /*0030*/ 	.string	"Build cuda_13.0.r13.0/compiler.36424714_0"
        /*0030*/ 	.string	"-arch sm_100 -m 64 "



//--------------------- .note.nv.cuinfo           --------------------------
	.section	.note.nv.cuinfo,"",@"SHT_NOTE"
	.sectionflags	@"SHF_NOTE_NV_CUINFO"
        /*0018*/ 	.short	0x0002
        /*001a*/ 	.short	0x0064
        /*001c*/ 	.short	0x0082
	.zero		2


//--------------------- .nv.info                  --------------------------
	.section	.nv.info,"",@"SHT_CUDA_INFO"
	.align	4


	//----- nvinfo : EIATTR_REGCOUNT
	.align		4
        /*0000*/ 	.byte	0x04, 0x2f
        /*0002*/ 	.short	(.L_1 - .L_0)
	.align		4
.L_0:
        /*0004*/ 	.word	index@(_Z17coalescedMultiplyPfS_S_i)
        /*0008*/ 	.word	0x00000028


	//----- nvinfo : EIATTR_FRAME_SIZE
	.align		4
.L_1:
        /*000c*/ 	.byte	0x04, 0x11
        /*000e*/ 	.short	(.L_3 - .L_2)
	.align		4
.L_2:
        /*0010*/ 	.word	index@(_Z17coalescedMultiplyPfS_S_i)
        /*0014*/ 	.word	0x00000000


	//----- nvinfo : EIATTR_MIN_STACK_SIZE
	.align		4
.L_3:
        /*0018*/ 	.byte	0x04, 0x12
        /*001a*/ 	.short	(.L_5 - .L_4)
	.align		4
.L_4:
        /*001c*/ 	.word	index@(_Z17coalescedMultiplyPfS_S_i)
        /*0020*/ 	.word	0x00000000
.L_5:


//--------------------- .nv.compat                --------------------------
	.section	.nv.compat,"",@"SHT_CUDA_COMPAT_INFO"
	.align	4
        /*0000*/ 	.byte	0x02, 0x09, 0x00, 0x00, 0x02, 0x02, 0x01, 0x00, 0x02, 0x05, 0x05, 0x00, 0x03, 0x07, 0x01, 0x01
        /*0010*/ 	.byte	0x02, 0x03, 0x00, 0x00, 0x02, 0x06, 0x01, 0x00, 0x04, 0x0b, 0x08, 0x00, 0x09, 0x00, 0x00, 0x00
        /*0020*/ 	.byte	0x00, 0x00, 0x00, 0x00


//--------------------- .nv.info._Z17coalescedMultiplyPfS_S_i --------------------------
	.section	.nv.info._Z17coalescedMultiplyPfS_S_i,"",@"SHT_CUDA_INFO"
	.sectionflags	@""
	.align	4


	//----- nvinfo : EIATTR_CUDA_API_VERSION
	.align		4
        /*0000*/ 	.byte	0x04, 0x37
        /*0002*/ 	.short	(.L_7 - .L_6)
.L_6:
        /*0004*/ 	.word	0x00000082


	//----- nvinfo : EIATTR_KPARAM_INFO
	.align		4
.L_7:
        /*0008*/ 	.byte	0x04, 0x17
        /*000a*/ 	.short	(.L_9 - .L_8)
.L_8:
        /*000c*/ 	.word	0x00000000
        /*0010*/ 	.short	0x0003
        /*0012*/ 	.short	0x0018
        /*0014*/ 	.byte	0x00, 0xf0, 0x11, 0x00


	//----- nvinfo : EIATTR_KPARAM_INFO
	.align		4
.L_9:
        /*0018*/ 	.byte	0x04, 0x17
        /*001a*/ 	.short	(.L_11 - .L_10)
.L_10:
        /*001c*/ 	.word	0x00000000
        /*0020*/ 	.short	0x0002
        /*0022*/ 	.short	0x0010
        /*0024*/ 	.byte	0x00, 0xf5, 0x21, 0x00


	//----- nvinfo : EIATTR_KPARAM_INFO
	.align		4
.L_11:
        /*0028*/ 	.byte	0x04, 0x17
        /*002a*/ 	.short	(.L_13 - .L_12)
.L_12:
        /*002c*/ 	.word	0x00000000
        /*0030*/ 	.short	0x0001
        /*0032*/ 	.short	0x0008
        /*0034*/ 	.byte	0x00, 0xf5, 0x21, 0x00


	//----- nvinfo : EIATTR_KPARAM_INFO
	.align		4
.L_13:
        /*0038*/ 	.byte	0x04, 0x17
        /*003a*/ 	.short	(.L_15 - .L_14)
.L_14:
        /*003c*/ 	.word	0x00000000
        /*0040*/ 	.short	0x0000
        /*0042*/ 	.short	0x0000
        /*0044*/ 	.byte	0x00, 0xf5, 0x21, 0x00


	//----- nvinfo : EIATTR_SPARSE_MMA_MASK
	.align		4
.L_15:
        /*0048*/ 	.byte	0x03, 0x50
        /*004a*/ 	.short	0x0000


	//----- nvinfo : EIATTR_MAXREG_COUNT
	.align		4
        /*004c*/ 	.byte	0x03, 0x1b
        /*004e*/ 	.short	0x00ff


	//----- nvinfo : EIATTR_NUM_BARRIERS
	.align		4
        /*0050*/ 	.byte	0x02, 0x4c
        /*0052*/ 	.byte	0x01
	.zero		1


	//----- nvinfo : EIATTR_MERCURY_ISA_VERSION
	.align		4
        /*0054*/ 	.byte	0x03, 0x5f
        /*0056*/ 	.short	0x0101


	//----- nvinfo : EIATTR_VRC_CTA_INIT_COUNT
	.align		4
        /*0058*/ 	.byte	0x02, 0x4a
	.zero		1
	.zero		1


	//----- nvinfo : EIATTR_EXIT_INSTR_OFFSETS
	.align		4
        /*005c*/ 	.byte	0x04, 0x1c
        /*005e*/ 	.short	(.L_17 - .L_16)


	//   ....[0]....
.L_16:
        /*0060*/ 	.word	0x00000f50


	//----- nvinfo : EIATTR_CBANK_PARAM_SIZE
	.align		4
.L_17:
        /*0064*/ 	.byte	0x03, 0x19
        /*0066*/ 	.short	0x001c


	//----- nvinfo : EIATTR_PARAM_CBANK
	.align		4
        /*0068*/ 	.byte	0x04, 0x0a
        /*006a*/ 	.short	(.L_19 - .L_18)
	.align		4
.L_18:
        /*006c*/ 	.word	index@(.nv.constant0._Z17coalescedMultiplyPfS_S_i)
        /*0070*/ 	.short	0x0380
        /*0072*/ 	.short	0x001c


	//----- nvinfo : EIATTR_SW_WAR
	.align		4
.L_19:
        /*0074*/ 	.byte	0x04, 0x36
        /*0076*/ 	.short	(.L_21 - .L_20)
.L_20:
        /*0078*/ 	.word	0x00000008
.L_21:


//--------------------- .nv.callgraph             --------------------------
	.section	.nv.callgraph,"",@"SHT_CUDA_CALLGRAPH"
	.align	4
	.sectionentsize	8
	.align		4
        /*0000*/ 	.word	0x00000000
	.align		4
        /*0004*/ 	.word	0xffffffff
	.align		4
        /*0008*/ 	.word	0x00000000
	.align		4
        /*000c*/ 	.word	0xfffffffe
	.align		4
        /*0010*/ 	.word	0x00000000
	.align		4
        /*0014*/ 	.word	0xfffffffd
	.align		4
        /*0018*/ 	.word	0x00000000
	.align		4
        /*001c*/ 	.word	0xfffffffc


//--------------------- .text._Z17coalescedMultiplyPfS_S_i --------------------------
	.section	.text._Z17coalescedMultiplyPfS_S_i,"ax",@progbits
	.align	128
        .global         _Z17coalescedMultiplyPfS_S_i
        .type           _Z17coalescedMultiplyPfS_S_i,@function
        .size           _Z17coalescedMultiplyPfS_S_i,(.L_x_5 - _Z17coalescedMultiplyPfS_S_i)
        .other          _Z17coalescedMultiplyPfS_S_i,@"STO_CUDA_ENTRY STV_DEFAULT"
_Z17coalescedMultiplyPfS_S_i:
.text._Z17coalescedMultiplyPfS_S_i:
[----:B------:R-:W-:Y:S08]  /*0000*/  LDC R1, c[0x0][0x37c] ;  /* 0x0000df00ff017b82 */ /* 0x000ff00000000800 */
[----:B------:R-:W0:Y:S01]  /*0010*/  LDC R11, c[0x0][0x398] ;  /* 0x0000e600ff0b7b82 */ /* 0x000e220000000800 */
[----:B------:R-:W1:Y:S01]  /*0020*/  S2R R5, SR_TID.Y ;  /* 0x0000000000057919 */ /* 0x000e620000002200 */
[----:B------:R-:W2:Y:S01]  /*0030*/  LDCU.64 UR6, c[0x0][0x358] ;  /* 0x00006b00ff0677ac */ /* 0x000ea20008000a00 */
[----:B------:R-:W-:Y:S01]  /*0040*/  HFMA2 R15, -RZ, RZ, 0, 0 ;  /* 0x00000000ff0f7431 */ /* 0x000fe200000001ff */
[----:B------:R-:W3:Y:S04]  /*0050*/  S2R R7, SR_TID.X ;  /* 0x0000000000077919 */ /* 0x000ee80000002100 */
[----:B------:R-:W1:Y:S08]  /*0060*/  LDC R2, c[0x0][0x364] ;  /* 0x0000d900ff027b82 */ /* 0x000e700000000800 */
[----:B------:R-:W1:Y:S08]  /*0070*/  S2UR UR4, SR_CTAID.Y ;  /* 0x00000000000479c3 */ /* 0x000e700000002600 */
[----:B------:R-:W3:Y:S01]  /*0080*/  S2UR UR5, SR_CTAID.X ;  /* 0x00000000000579c3 */ /* 0x000ee20000002500 */
[----:B0-----:R-:W-:-:S02]  /*0090*/  ISETP.GE.AND P0, PT, R11, 0x8, PT ;  /* 0x000000080b00780c */ /* 0x001fc40003f06270 */
[----:B------:R-:W-:-:S04]  /*00a0*/  SHF.R.S32.HI R0, RZ, 0x1f, R11 ;  /* 0x0000001fff007819 */ /* 0x000fc8000001140b */
[----:B------:R-:W-:Y:S01]  /*00b0*/  LEA.HI R0, R0, R11, RZ, 0x3 ;  /* 0x0000000b00007211 */ /* 0x000fe200078f18ff */
[----:B------:R-:W3:Y:S01]  /*00c0*/  LDC R3, c[0x0][0x360] ;  /* 0x0000d800ff037b82 */ /* 0x000ee20000000800 */
[----:B-1----:R-:W-:Y:S02]  /*00d0*/  IMAD R2, R2, UR4, R5 ;  /* 0x0000000402027c24 */ /* 0x002fe4000f8e0205 */
[----:B---3--:R-:W-:-:S03]  /*00e0*/  IMAD R3, R3, UR5, R7 ;  /* 0x0000000503037c24 */ /* 0x008fc6000f8e0207 */
[----:B--2---:R-:W-:Y:S05]  /*00f0*/  @!P0 BRA `(.L_x_0) ;  /* 0x0000000c00808947 */ /* 0x004fea0003800000 */
[----:B------:R-:W0:Y:S01]  /*0100*/  LDC.64 R30, c[0x0][0x388] ;  /* 0x0000e200ff1e7b82 */ /* 0x000e220000000a00 */
[----:B------:R-:W-:Y:S01]  /*0110*/  SHF.R.S32.HI R8, RZ, 0x3, R0 ;  /* 0x00000003ff087819 */ /* 0x000fe20000011400 */
[----:B------:R-:W-:Y:S01]  /*0120*/  UMOV UR4, 0x400 ;  /* 0x0000040000047882 */ /* 0x000fe20000000000 */
[----:B------:R-:W-:Y:S01]  /*0130*/  IMAD R9, R2, R11, R7 ;  /* 0x0000000b02097224 */ /* 0x000fe200078e0207 */
[----:B------:R-:W-:Y:S02]  /*0140*/  MOV R15, RZ ;  /* 0x000000ff000f7202 */ /* 0x000fe40000000f00 */
[----:B------:R-:W-:Y:S02]  /*0150*/  IADD3 R0, PT, PT, R8, -0x1, RZ ;  /* 0xffffffff08007810 */ /* 0x000fe40007ffe0ff */
[----:B------:R-:W1:Y:S02]  /*0160*/  S2UR UR5, SR_CgaCtaId ;  /* 0x00000000000579c3 */ /* 0x000e640000008800 */
[----:B------:R-:W-:-:S02]  /*0170*/  ISETP.GE.U32.AND P0, PT, R0, 0x3, PT ;  /* 0x000000030000780c */ /* 0x000fc40003f06070 */
[----:B------:R-:W-:Y:S01]  /*0180*/  MOV R0, RZ ;  /* 0x000000ff00007202 */ /* 0x000fe20000000f00 */
[----:B0-----:R-:W-:-:S04]  /*0190*/  IMAD.WIDE R30, R3, 0x4, R30 ;  /* 0x00000004031e7825 */ /* 0x001fc800078e021e */
[----:B------:R-:W-:Y:S01]  /*01a0*/  IMAD.WIDE.U32 R28, R11, 0x4, R30 ;  /* 0x000000040b1c7825 */ /* 0x000fe200078e001e */
[----:B-1----:R-:W-:-:S03]  /*01b0*/  ULEA UR4, UR5, UR4, 0x18 ;  /* 0x0000000405047291 */ /* 0x002fc6000f8ec0ff */
[----:B------:R-:W-:-:S03]  /*01c0*/  IMAD.WIDE.U32 R26, R11, 0x4, R28 ;  /* 0x000000040b1a7825 */ /* 0x000fc600078e001c */
[----:B------:R-:W-:Y:S01]  /*01d0*/  LEA R4, R5, UR4, 0x5 ;  /* 0x0000000405047c11 */ /* 0x000fe2000f8e28ff */
[----:B------:R-:W-:-:S03]  /*01e0*/  IMAD.WIDE.U32 R24, R11, 0x4, R26 ;  /* 0x000000040b187825 */ /* 0x000fc600078e001a */
[----:B------:R-:W-:Y:S01]  /*01f0*/  LEA R5, R7, R4, 0x2 ;  /* 0x0000000407057211 */ /* 0x000fe200078e10ff */
[----:B------:R-:W-:-:S04]  /*0200*/  IMAD.WIDE.U32 R22, R11, 0x4, R24 ;  /* 0x000000040b167825 */ /* 0x000fc800078e0018 */
[----:B------:R-:W-:-:S04]  /*0210*/  IMAD.WIDE.U32 R20, R11, 0x4, R22 ;  /* 0x000000040b147825 */ /* 0x000fc800078e0016 */
[----:B------:R-:W-:-:S04]  /*0220*/  IMAD.WIDE.U32 R18, R11, 0x4, R20 ;  /* 0x000000040b127825 */ /* 0x000fc800078e0014 */
[----:B------:R-:W-:Y:S01]  /*0230*/  IMAD.WIDE.U32 R6, R11, 0x4, R18 ;  /* 0x000000040b067825 */ /* 0x000fe200078e0012 */
[----:B------:R-:W-:Y:S06]  /*0240*/  @!P0 BRA `(.L_x_1) ;  /* 0x0000000400b48947 */ /* 0x000fec0003800000 */
[----:B------:R-:W-:Y:S02]  /*0250*/  LOP3.LUT R8, R8, 0xffffffc, RZ, 0xc0, !PT ;  /* 0x0ffffffc08087812 */ /* 0x000fe400078ec0ff */
[----:B------:R-:W-:Y:S02]  /*0260*/  IADD3 R0, PT, PT, R9, 0x10, RZ ;  /* 0x0000001009007810 */ /* 0x000fe40007ffe0ff */
[----:B------:R-:W-:Y:S02]  /*0270*/  MOV R15, RZ ;  /* 0x000000ff000f7202 */ /* 0x000fe40000000f00 */
[----:B------:R-:W-:-:S07]  /*0280*/  IADD3 R16, PT, PT, -R8, RZ, RZ ;  /* 0x000000ff08107210 */ /* 0x000fce0007ffe1ff */
.L_x_2:
[----:B------:R-:W0:Y:S01]  /*0290*/  LDC.64 R32, c[0x0][0x380] ;  /* 0x0000e000ff207b82 */ /* 0x000e220000000a00 */
[----:B------:R-:W-:-:S05]  /*02a0*/  IADD3 R13, PT, PT, R0, -0x10, RZ ;  /* 0xfffffff0000d7810 */ /* 0x000fca0007ffe0ff */
[----:B0-----:R-:W-:-:S05]  /*02b0*/  IMAD.WIDE.U32 R12, R13, 0x4, R32 ;  /* 0x000000040d0c7825 */ /* 0x001fca00078e0020 */
[----:B------:R-:W2:Y:S04]  /*02c0*/  LDG.E R36, desc[UR6][R12.64] ;  /* 0x000000060c247981 */ /* 0x000ea8000c1e1900 */
[----:B--2---:R-:W-:Y:S01]  /*02d0*/  STS [R5], R36 ;  /* 0x0000002405007388 */ /* 0x004fe20000000800 */
[----:B------:R-:W-:Y:S06]  /*02e0*/  BAR.SYNC.DEFER_BLOCKING 0x0 ;  /* 0x0000000000007b1d */ /* 0x000fec0000010000 */
[----:B------:R-:W2:Y:S04]  /*02f0*/  LDG.E R14, desc[UR6][R30.64] ;  /* 0x000000061e0e7981 */ /* 0x000ea8000c1e1900 */
[----:B------:R-:W3:Y:S04]  /*0300*/  LDG.E R37, desc[UR6][R28.64] ;  /* 0x000000061c257981 */ /* 0x000ee8000c1e1900 */
[----:B------:R-:W4:Y:S04]  /*0310*/  LDG.E R35, desc[UR6][R26.64] ;  /* 0x000000061a237981 */ /* 0x000f28000c1e1900 */
[----:B------:R-:W5:Y:S04]  /*0320*/  LDG.E R34, desc[UR6][R24.64] ;  /* 0x0000000618227981 */ /* 0x000f68000c1e1900 */
[----:B------:R-:W5:Y:S04]  /*0330*/  LDG.E R17, desc[UR6][R22.64] ;  /* 0x0000000616117981 */ /* 0x000f68000c1e1900 */
[----:B------:R-:W2:Y:S02]  /*0340*/  LDS.128 R8, [R4] ;  /* 0x0000000004087984 */ /* 0x000ea40000000c00 */
[----:B--2---:R-:W-:-:S02]  /*0350*/  FFMA R8, R8, R14, R15 ;  /* 0x0000000e08087223 */ /* 0x004fc4000000000f */
[----:B------:R-:W0:Y:S02]  /*0360*/  LDS.128 R12, [R4+0x10] ;  /* 0x00001000040c7984 */ /* 0x000e240000000c00 */
[----:B---3--:R-:W-:Y:S01]  /*0370*/  FFMA R8, R37, R9, R8 ;  /* 0x0000000925087223 */ /* 0x008fe20000000008 */
[----:B------:R-:W-:-:S03]  /*0380*/  IADD3 R9, PT, PT, R0, -0x8, RZ ;  /* 0xfffffff800097810 */ /* 0x000fc60007ffe0ff */
[----:B----4-:R-:W-:Y:S02]  /*0390*/  FFMA R35, R35, R10, R8 ;  /* 0x0000000a23237223 */ /* 0x010fe40000000008 */
[----:B------:R-:W2:Y:S01]  /*03a0*/  LDG.E R10, desc[UR6][R6.64] ;  /* 0x00000006060a7981 */ /* 0x000ea2000c1e1900 */
[----:B------:R-:W-:-:S04]  /*03b0*/  IMAD.WIDE.U32 R8, R9, 0x4, R32 ;  /* 0x0000000409087825 */ /* 0x000fc800078e0020 */
[----:B-----5:R-:W-:-:S04]  /*03c0*/  FFMA R11, R34, R11, R35 ;  /* 0x0000000b220b7223 */ /* 0x020fc80000000023 */
[----:B0-----:R-:W-:Y:S02]  /*03d0*/  FFMA R34, R12, R17, R11 ;  /* 0x000000110c227223 */ /* 0x001fe4000000000b */
[----:B------:R-:W3:Y:S04]  /*03e0*/  LDG.E R17, desc[UR6][R20.64] ;  /* 0x0000000614117981 */ /* 0x000ee8000c1e1900 */
[----:B------:R-:W4:Y:S01]  /*03f0*/  LDG.E R11, desc[UR6][R18.64] ;  /* 0x00000006120b7981 */ /* 0x000f22000c1e1900 */
[----:B------:R-:W-:Y:S06]  /*0400*/  BAR.SYNC.DEFER_BLOCKING 0x0 ;  /* 0x0000000000007b1d */ /* 0x000fec0000010000 */
[----:B------:R-:W5:Y:S04]  /*0410*/  LDG.E R8, desc[UR6][R8.64] ;  /* 0x0000000608087981 */ /* 0x000f68000c1e1900 */
[----:B-----5:R-:W-:Y:S01]  /*0420*/  STS [R5], R8 ;  /* 0x0000000805007388 */ /* 0x020fe20000000800 */
[----:B------:R-:W-:Y:S06]  /*0430*/  BAR.SYNC.DEFER_BLOCKING 0x0 ;  /* 0x0000000000007b1d */ /* 0x000fec0000010000 */
[----:B------:R-:W5:Y:S04]  /*0440*/  LDG.E R37, desc[UR6][R30.64] ;  /* 0x000000061e257981 */ /* 0x000f68000c1e1900 */
[----:B------:R-:W5:Y:S01]  /*0450*/  LDG.E R12, desc[UR6][R28.64] ;  /* 0x000000061c0c7981 */ /* 0x000f62000c1e1900 */
[----:B---3--:R-:W-:-:S03]  /*0460*/  FFMA R36, R17, R13, R34 ;  /* 0x0000000d11247223 */ /* 0x008fc60000000022 */
[----:B------:R-:W3:Y:S04]  /*0470*/  LDG.E R17, desc[UR6][R26.64] ;  /* 0x000000061a117981 */ /* 0x000ee8000c1e1900 */
[----:B------:R-:W3:Y:S04]  /*0480*/  LDG.E R34, desc[UR6][R24.64] ;  /* 0x0000000618227981 */ /* 0x000ee8000c1e1900 */
[----:B------:R-:W3:Y:S01]  /*0490*/  LDG.E R35, desc[UR6][R22.64] ;  /* 0x0000000616237981 */ /* 0x000ee2000c1e1900 */
[----:B----4-:R-:W-:-:S04]  /*04a0*/  FFMA R11, R11, R14, R36 ;  /* 0x0000000e0b0b7223 */ /* 0x010fc80000000024 */
[----:B--2---:R-:W-:Y:S02]  /*04b0*/  FFMA R15, R10, R15, R11 ;  /* 0x0000000f0a0f7223 */ /* 0x004fe4000000000b */
[----:B------:R-:W5:Y:S02]  /*04c0*/  LDS.128 R8, [R4] ;  /* 0x0000000004087984 */ /* 0x000f640000000c00 */
[----:B-----5:R-:W-:-:S04]  /*04d0*/  FFMA R15, R8, R37, R15 ;  /* 0x00000025080f7223 */ /* 0x020fc8000000000f */
[----:B------:R-:W-:Y:S02]  /*04e0*/  FFMA R8, R12, R9, R15 ;  /* 0x000000090c087223 */ /* 0x000fe4000000000f */
[----:B------:R-:W0:Y:S02]  /*04f0*/  LDS.128 R12, [R4+0x10] ;  /* 0x00001000040c7984 */ /* 0x000e240000000c00 */
[----:B---3--:R-:W-:Y:S02]  /*0500*/  FFMA R17, R17, R10, R8 ;  /* 0x0000000a11117223 */ /* 0x008fe40000000008 */
[----:B------:R-:W2:Y:S02]  /*0510*/  LDG.E R9, desc[UR6][R18.64] ;  /* 0x0000000612097981 */ /* 0x000ea4000c1e1900 */
[----:B------:R-:W-:Y:S02]  /*0520*/  FFMA R11, R34, R11, R17 ;  /* 0x0000000b220b7223 */ /* 0x000fe40000000011 */
[----:B------:R-:W3:Y:S02]  /*0530*/  LDG.E R8, desc[UR6][R6.64] ;  /* 0x0000000606087981 */ /* 0x000ee4000c1e1900 */
[----:B0-----:R-:W-:-:S02]  /*0540*/  FFMA R12, R12, R35, R11 ;  /* 0x000000230c0c7223 */ /* 0x001fc4000000000b */
[----:B------:R-:W4:Y:S01]  /*0550*/  LDG.E R11, desc[UR6][R20.64] ;  /* 0x00000006140b7981 */ /* 0x000f22000c1e1900 */
[----:B------:R-:W-:Y:S01]  /*0560*/  IMAD.WIDE.U32 R34, R0, 0x4, R32 ;  /* 0x0000000400227825 */ /* 0x000fe200078e0020 */
[----:B------:R-:W-:Y:S06]  /*0570*/  BAR.SYNC.DEFER_BLOCKING 0x0 ;  /* 0x0000000000007b1d */ /* 0x000fec0000010000 */
[----:B------:R-:W5:Y:S04]  /*0580*/  LDG.E R34, desc[UR6][R34.64] ;  /* 0x0000000622227981 */ /* 0x000f68000c1e1900 */
[----:B-----5:R0:W-:Y:S01]  /*0590*/  STS [R5], R34 ;  /* 0x0000002205007388 */ /* 0x0201e20000000800 */
[----:B------:R-:W-:Y:S01]  /*05a0*/  BAR.SYNC.DEFER_BLOCKING 0x0 ;  /* 0x0000000000007b1d */ /* 0x000fe20000010000 */
[----:B----4-:R-:W-:-:S05]  /*05b0*/  FFMA R10, R11, R13, R12 ;  /* 0x0000000d0b0a7223 */ /* 0x010fca000000000c */
[----:B------:R-:W4:Y:S04]  /*05c0*/  LDG.E R17, desc[UR6][R30.64] ;  /* 0x000000061e117981 */ /* 0x000f28000c1e1900 */
[----:B------:R-:W5:Y:S04]  /*05d0*/  LDG.E R36, desc[UR6][R28.64] ;  /* 0x000000061c247981 */ /* 0x000f68000c1e1900 */
[----:B------:R-:W5:Y:S04]  /*05e0*/  LDG.E R13, desc[UR6][R26.64] ;  /* 0x000000061a0d7981 */ /* 0x000f68000c1e1900 */
[----:B------:R-:W5:Y:S01]  /*05f0*/  LDG.E R12, desc[UR6][R24.64] ;  /* 0x00000006180c7981 */ /* 0x000f62000c1e1900 */
[----:B--2---:R-:W-:-:S03]  /*0600*/  FFMA R9, R9, R14, R10 ;  /* 0x0000000e09097223 */ /* 0x004fc6000000000a */
[----:B------:R-:W2:Y:S01]  /*0610*/  LDG.E R35, desc[UR6][R18.64] ;  /* 0x0000000612237981 */ /* 0x000ea2000c1e1900 */
[----:B---3--:R-:W-:-:S03]  /*0620*/  FFMA R15, R8, R15, R9 ;  /* 0x0000000f080f7223 */ /* 0x008fc60000000009 */
[----:B------:R-:W4:Y:S04]  /*0630*/  LDS.128 R8, [R4] ;  /* 0x0000000004087984 */ /* 0x000f280000000c00 */
[----:B0-----:R-:W3:Y:S01]  /*0640*/  LDG.E R34, desc[UR6][R6.64] ;  /* 0x0000000606227981 */ /* 0x001ee2000c1e1900 */
[----:B----4-:R-:W-:-:S03]  /*0650*/  FFMA R15, R8, R17, R15 ;  /* 0x00000011080f7223 */ /* 0x010fc6000000000f */
[----:B------:R-:W4:Y:S01]  /*0660*/  LDG.E R8, desc[UR6][R20.64] ;  /* 0x0000000614087981 */ /* 0x000f22000c1e1900 */
[----:B-----5:R-:W-:Y:S01]  /*0670*/  FFMA R36, R36, R9, R15 ;  /* 0x0000000924247223 */ /* 0x020fe2000000000f */
[----:B------:R-:W-:-:S03]  /*0680*/  IADD3 R9, PT, PT, R0, 0x8, RZ ;  /* 0x0000000800097810 */ /* 0x000fc60007ffe0ff */
[----:B------:R-:W-:Y:S02]  /*0690*/  FFMA R13, R13, R10, R36 ;  /* 0x0000000a0d0d7223 */ /* 0x000fe40000000024 */
[----:B------:R-:W-:-:S04]  /*06a0*/  IMAD.WIDE.U32 R32, R9, 0x4, R32 ;  /* 0x0000000409207825 */ /* 0x000fc800078e0020 */
[----:B------:R-:W-:Y:S01]  /*06b0*/  FFMA R11, R12, R11, R13 ;  /* 0x0000000b0c0b7223 */ /* 0x000fe2000000000d */
[----:B------:R-:W5:Y:S04]  /*06c0*/  LDG.E R9, desc[UR6][R22.64] ;  /* 0x0000000616097981 */ /* 0x000f68000c1e1900 */
[----:B------:R-:W5:Y:S01]  /*06d0*/  LDS.128 R12, [R4+0x10] ;  /* 0x00001000040c7984 */ /* 0x000f620000000c00 */
[----:B------:R-:W-:Y:S06]  /*06e0*/  BAR.SYNC.DEFER_BLOCKING 0x0 ;  /* 0x0000000000007b1d */ /* 0x000fec0000010000 */
[----:B------:R-:W2:Y:S04]  /*06f0*/  LDG.E R32, desc[UR6][R32.64] ;  /* 0x0000000620207981 */ /* 0x000ea8000c1e1900 */
[----:B--2---:R0:W-:Y:S01]  /*0700*/  STS [R5], R32 ;  /* 0x0000002005007388 */ /* 0x0041e20000000800 */
[----:B------:R-:W-:Y:S06]  /*0710*/  BAR.SYNC.DEFER_BLOCKING 0x0 ;  /* 0x0000000000007b1d */ /* 0x000fec0000010000 */
[----:B------:R-:W2:Y:S01]  /*0720*/  LDG.E R17, desc[UR6][R30.64] ;  /* 0x000000061e117981 */ /* 0x000ea2000c1e1900 */
[----:B-----5:R-:W-:-:S03]  /*0730*/  FFMA R9, R12, R9, R11 ;  /* 0x000000090c097223 */ /* 0x020fc6000000000b */
[----:B------:R-:W5:Y:S04]  /*0740*/  LDG.E R12, desc[UR6][R28.64] ;  /* 0x000000061c0c7981 */ /* 0x000f68000c1e1900 */
[----:B------:R-:W5:Y:S01]  /*0750*/  LDG.E R37, desc[UR6][R26.64] ;  /* 0x000000061a257981 */ /* 0x000f62000c1e1900 */
[----:B----4-:R-:W-:-:S03]  /*0760*/  FFMA R36, R8, R13, R9 ;  /* 0x0000000d08247223 */ /* 0x010fc60000000009 */
[----:B------:R-:W2:Y:S01]  /*0770*/  LDS.128 R8, [R4] ;  /* 0x0000000004087984 */ /* 0x000ea20000000c00 */
[----:B------:R-:W-:-:S03]  /*0780*/  FFMA R35, R35, R14, R36 ;  /* 0x0000000e23237223 */ /* 0x000fc60000000024 */
[----:B------:R-:W4:Y:S01]  /*0790*/  LDG.E R36, desc[UR6][R24.64] ;  /* 0x0000000618247981 */ /* 0x000f22000c1e1900 */
[----:B---3--:R-:W-:-:S03]  /*07a0*/  FFMA R15, R34, R15, R35 ;  /* 0x0000000f220f7223 */ /* 0x008fc60000000023 */
[----:B------:R-:W3:Y:S04]  /*07b0*/  LDG.E R33, desc[UR6][R22.64] ;  /* 0x0000000616217981 */ /* 0x000ee8000c1e1900 */
[----:B0-----:R-:W3:Y:S01]  /*07c0*/  LDG.E R32, desc[UR6][R20.64] ;  /* 0x0000000614207981 */ /* 0x001ee2000c1e1900 */
[----:B--2---:R-:W-:-:S03]  /*07d0*/  FFMA R15, R8, R17, R15 ;  /* 0x00000011080f7223 */ /* 0x004fc6000000000f */
[----:B------:R-:W2:Y:S04]  /*07e0*/  LDG.E R17, desc[UR6][R18.64] ;  /* 0x0000000612117981 */ /* 0x000ea8000c1e1900 */
[----:B------:R-:W2:Y:S01]  /*07f0*/  LDG.E R8, desc[UR6][R6.64] ;  /* 0x0000000606087981 */ /* 0x000ea2000c1e1900 */
[----:B-----5:R-:W-:-:S04]  /*0800*/  FFMA R12, R12, R9, R15 ;  /* 0x000000090c0c7223 */ /* 0x020fc8000000000f */
[----:B------:R-:W-:Y:S02]  /*0810*/  FFMA R37, R37, R10, R12 ;  /* 0x0000000a25257223 */ /* 0x000fe4000000000c */
[----:B------:R-:W3:Y:S01]  /*0820*/  LDS.128 R12, [R4+0x10] ;  /* 0x00001000040c7984 */ /* 0x000ee20000000c00 */
[----:B------:R-:W-:Y:S01]  /*0830*/  IADD3 R16, PT, PT, R16, 0x4, RZ ;  /* 0x0000000410107810 */ /* 0x000fe20007ffe0ff */
[----:B----4-:R-:W-:Y:S01]  /*0840*/  FFMA R11, R36, R11, R37 ;  /* 0x0000000b240b7223 */ /* 0x010fe20000000025 */
[----:B------:R-:W-:Y:S02]  /*0850*/  BAR.SYNC.DEFER_BLOCKING 0x0 ;  /* 0x0000000000007b1d */ /* 0x000fe40000010000 */
[----:B------:R-:W-:Y:S02]  /*0860*/  ISETP.NE.AND P0, PT, R16, RZ, PT ;  /* 0x000000ff1000720c */ /* 0x000fe40003f05270 */
[----:B------:R-:W-:Y:S01]  /*0870*/  IADD3 R0, PT, PT, R0, 0x20, RZ ;  /* 0x0000002000007810 */ /* 0x000fe20007ffe0ff */
[----:B---3--:R-:W-:-:S04]  /*0880*/  FFMA R11, R12, R33, R11 ;  /* 0x000000210c0b7223 */ /* 0x008fc8000000000b */
[----:B------:R-:W-:-:S04]  /*0890*/  FFMA R32, R32, R13, R11 ;  /* 0x0000000d20207223 */ /* 0x000fc8000000000b */
[----:B--2---:R-:W-:-:S04]  /*08a0*/  FFMA R17, R17, R14, R32 ;  /* 0x0000000e11117223 */ /* 0x004fc80000000020 */
[----:B------:R-:W-:Y:S01]  /*08b0*/  FFMA R15, R8, R15, R17 ;  /* 0x0000000f080f7223 */ /* 0x000fe20000000011 */
[----:B------:R-:W-:Y:S06]  /*08c0*/  @P0 BRA `(.L_x_2) ;  /* 0xfffffff800700947 */ /* 0x000fec000383ffff */
[----:B------:R-:W0:Y:S02]  /*08d0*/  LDC R0, c[0x0][0x398] ;  /* 0x0000e600ff007b82 */ /* 0x000e240000000800 */
[----:B0-----:R-:W-:-:S04]  /*08e0*/  SHF.R.S32.HI R9, RZ, 0x1f, R0 ;  /* 0x0000001fff097819 */ /* 0x001fc80000011400 */
[----:B------:R-:W-:-:S04]  /*08f0*/  LEA.HI R9, R9, R0, RZ, 0x3 ;  /* 0x0000000009097211 */ /* 0x000fc800078f18ff */
[----:B------:R-:W-:-:S04]  /*0900*/  SHF.R.S32.HI R9, RZ, 0x3, R9 ;  /* 0x00000003ff097819 */ /* 0x000fc80000011409 */
[----:B------:R-:W-:-:S07]  /*0910*/  LOP3.LUT R0, R9, 0xffffffc, RZ, 0xc0, !PT ;  /* 0x0ffffffc09007812 */ /* 0x000fce00078ec0ff */
.L_x_1:
[----:B------:R-:W0:Y:S02]  /*0920*/  LDCU UR8, c[0x0][0x398] ;  /* 0x00007300ff0877ac */ /* 0x000e240008000800 */
[----:B0-----:R-:W-:-:S04]  /*0930*/  USHF.R.S32.HI UR4, URZ, 0x1f, UR8 ;  /* 0x0000001fff047899 */ /* 0x001fc80008011408 */
[----:B------:R-:W-:-:S04]  /*0940*/  ULEA.HI UR4, UR4, UR8, URZ, 0x3 ;  /* 0x0000000804047291 */ /* 0x000fc8000f8f18ff */
[----:B------:R-:W-:-:S04]  /*0950*/  USHF.R.S32.HI UR4, URZ, 0x3, UR4 ;  /* 0x00000003ff047899 */ /* 0x000fc80008011404 */
[----:B------:R-:W-:-:S09]  /*0960*/  ULOP3.LUT UP0, UR4, UR4, 0x3, URZ, 0xc0, !UPT ;  /* 0x0000000304047892 */ /* 0x000fd2000f80c0ff */
[----:B------:R-:W-:Y:S05]  /*0970*/  BRA.U !UP0, `(.L_x_0) ;  /* 0x0000000508607547 */ /* 0x000fea000b800000 */
[----:B------:R-:W-:Y:S02]  /*0980*/  USHF.R.S32.HI UR5, URZ, 0x1f, UR8 ;  /* 0x0000001fff057899 */ /* 0x000fe40008011408 */
[----:B------:R-:W-:Y:S02]  /*0990*/  UISETP.NE.AND UP0, UPT, UR4, 0x1, UPT ;  /* 0x000000010400788c */ /* 0x000fe4000bf05270 */
[----:B------:R-:W-:-:S04]  /*09a0*/  ULEA.HI UR5, UR5, UR8, URZ, 0x3 ;  /* 0x0000000805057291 */ /* 0x000fc8000f8f18ff */
[----:B------:R-:W-:-:S04]  /*09b0*/  USHF.R.S32.HI UR5, URZ, 0x3, UR5 ;  /* 0x00000003ff057899 */ /* 0x000fc80008011405 */
[----:B------:R-:W-:-:S04]  /*09c0*/  ULOP3.LUT UR5, UR5, 0x1, URZ, 0xc0, !UPT ;  /* 0x0000000105057892 */ /* 0x000fc8000f8ec0ff */
[----:B------:R-:W-:Y:S01]  /*09d0*/  UISETP.NE.U32.AND UP1, UPT, UR5, 0x1, UPT ;  /* 0x000000010500788c */ /* 0x000fe2000bf25070 */
[----:B------:R-:W-:Y:S10]  /*09e0*/  BRA.U !UP0, `(.L_x_3) ;  /* 0x0000000108d47547 */ /* 0x000ff4000b800000 */
[----:B------:R-:W0:Y:S01]  /*09f0*/  S2R R9, SR_TID.X ;  /* 0x0000000000097919 */ /* 0x000e220000002100 */
[----:B------:R-:W1:Y:S08]  /*0a00*/  LDC.64 R32, c[0x0][0x380] ;  /* 0x0000e000ff207b82 */ /* 0x000e700000000a00 */
[----:B------:R-:W2:Y:S01]  /*0a10*/  LDC.64 R12, c[0x0][0x380] ;  /* 0x0000e000ff0c7b82 */ /* 0x000ea20000000a00 */
[----:B0-----:R-:W-:-:S05]  /*0a20*/  IMAD R9, R2, UR8, R9 ;  /* 0x0000000802097c24 */ /* 0x001fca000f8e0209 */
[----:B------:R-:W-:-:S05]  /*0a30*/  LEA R14, R0, R9, 0x3 ;  /* 0x00000009000e7211 */ /* 0x000fca00078e18ff */
[----:B-1----:R-:W-:-:S06]  /*0a40*/  IMAD.WIDE.U32 R32, R14, 0x4, R32 ;  /* 0x000000040e207825 */ /* 0x002fcc00078e0020 */
[----:B------:R-:W3:Y:S04]  /*0a50*/  LDG.E R32, desc[UR6][R32.64] ;  /* 0x0000000620207981 */ /* 0x000ee8000c1e1900 */
[----:B---3--:R0:W-:Y:S01]  /*0a60*/  STS [R5], R32 ;  /* 0x0000002005007388 */ /* 0x0081e20000000800 */
[----:B------:R-:W-:Y:S06]  /*0a70*/  BAR.SYNC.DEFER_BLOCKING 0x0 ;  /* 0x0000000000007b1d */ /* 0x000fec0000010000 */
[----:B------:R-:W3:Y:S04]  /*0a80*/  LDG.E R17, desc[UR6][R30.64] ;  /* 0x000000061e117981 */ /* 0x000ee8000c1e1900 */
[----:B------:R-:W4:Y:S04]  /*0a90*/  LDG.E R35, desc[UR6][R28.64] ;  /* 0x000000061c237981 */ /* 0x000f28000c1e1900 */
[----:B------:R-:W5:Y:S04]  /*0aa0*/  LDG.E R34, desc[UR6][R26.64] ;  /* 0x000000061a227981 */ /* 0x000f68000c1e1900 */
[----:B------:R-:W5:Y:S04]  /*0ab0*/  LDG.E R16, desc[UR6][R24.64] ;  /* 0x0000000618107981 */ /* 0x000f68000c1e1900 */
[----:B------:R-:W3:Y:S04]  /*0ac0*/  LDS.128 R8, [R4] ;  /* 0x0000000004087984 */ /* 0x000ee80000000c00 */
[----:B0-----:R-:W5:Y:S04]  /*0ad0*/  LDG.E R32, desc[UR6][R20.64] ;  /* 0x0000000614207981 */ /* 0x001f68000c1e1900 */
[----:B------:R-:W5:Y:S04]  /*0ae0*/  LDG.E R37, desc[UR6][R18.64] ;  /* 0x0000000612257981 */ /* 0x000f68000c1e1900 */
[----:B------:R-:W5:Y:S01]  /*0af0*/  LDG.E R36, desc[UR6][R6.64] ;  /* 0x0000000606247981 */ /* 0x000f62000c1e1900 */
[----:B---3--:R-:W-:Y:S01]  /*0b00*/  FFMA R8, R8, R17, R15 ;  /* 0x0000001108087223 */ /* 0x008fe2000000000f */
[----:B------:R-:W-:-:S02]  /*0b10*/  IADD3 R15, PT, PT, R14, 0x8, RZ ;  /* 0x000000080e0f7810 */ /* 0x000fc40007ffe0ff */
[----:B------:R-:W3:Y:S01]  /*0b20*/  LDG.E R17, desc[UR6][R22.64] ;  /* 0x0000000616117981 */ /* 0x000ee2000c1e1900 */
[----:B----4-:R-:W-:Y:S02]  /*0b30*/  FFMA R9, R35, R9, R8 ;  /* 0x0000000923097223 */ /* 0x010fe40000000008 */
[----:B--2---:R-:W-:-:S04]  /*0b40*/  IMAD.WIDE.U32 R14, R15, 0x4, R12 ;  /* 0x000000040f0e7825 */ /* 0x004fc800078e000c */
[----:B-----5:R-:W-:-:S04]  /*0b50*/  FFMA R9, R34, R10, R9 ;  /* 0x0000000a22097223 */ /* 0x020fc80000000009 */
[----:B------:R-:W-:Y:S02]  /*0b60*/  FFMA R33, R16, R11, R9 ;  /* 0x0000000b10217223 */ /* 0x000fe40000000009 */
[----:B------:R-:W3:Y:S01]  /*0b70*/  LDS.128 R8, [R4+0x10] ;  /* 0x0000100004087984 */ /* 0x000ee20000000c00 */
[----:B------:R-:W-:Y:S06]  /*0b80*/  BAR.SYNC.DEFER_BLOCKING 0x0 ;  /* 0x0000000000007b1d */ /* 0x000fec0000010000 */
[----:B------:R-:W2:Y:S04]  /*0b90*/  LDG.E R14, desc[UR6][R14.64] ;  /* 0x000000060e0e7981 */ /* 0x000ea8000c1e1900 */
[----:B--2---:R-:W-:Y:S01]  /*0ba0*/  STS [R5], R14 ;  /* 0x0000000e05007388 */ /* 0x004fe20000000800 */
[----:B------:R-:W-:Y:S06]  /*0bb0*/  BAR.SYNC.DEFER_BLOCKING 0x0 ;  /* 0x0000000000007b1d */ /* 0x000fec0000010000 */
[----:B------:R-:W2:Y:S04]  /*0bc0*/  LDG.E R13, desc[UR6][R30.64] ;  /* 0x000000061e0d7981 */ /* 0x000ea8000c1e1900 */
[----:B------:R-:W4:Y:S01]  /*0bd0*/  LDG.E R12, desc[UR6][R28.64] ;  /* 0x000000061c0c7981 */ /* 0x000f22000c1e1900 */
[----:B---3--:R-:W-:-:S03]  /*0be0*/  FFMA R33, R8, R17, R33 ;  /* 0x0000001108217223 */ /* 0x008fc60000000021 */
[----:B------:R-:W3:Y:S01]  /*0bf0*/  LDG.E R17, desc[UR6][R26.64] ;  /* 0x000000061a117981 */ /* 0x000ee2000c1e1900 */
[----:B------:R-:W-:-:S03]  /*0c00*/  FFMA R8, R32, R9, R33 ;  /* 0x0000000920087223 */ /* 0x000fc60000000021 */
[----:B------:R-:W5:Y:S04]  /*0c10*/  LDG.E R16, desc[UR6][R24.64] ;  /* 0x0000000618107981 */ /* 0x000f68000c1e1900 */
[----:B------:R-:W5:Y:S04]  /*0c20*/  LDG.E R33, desc[UR6][R22.64] ;  /* 0x0000000616217981 */ /* 0x000f68000c1e1900 */
[----:B------:R-:W5:Y:S04]  /*0c30*/  LDG.E R32, desc[UR6][R20.64] ;  /* 0x0000000614207981 */ /* 0x000f68000c1e1900 */
[----:B------:R-:W5:Y:S04]  /*0c40*/  LDG.E R35, desc[UR6][R18.64] ;  /* 0x0000000612237981 */ /* 0x000f68000c1e1900 */
[----:B------:R-:W5:Y:S01]  /*0c50*/  LDG.E R34, desc[UR6][R6.64] ;  /* 0x0000000606227981 */ /* 0x000f62000c1e1900 */
[----:B------:R-:W-:-:S04]  /*0c60*/  FFMA R37, R37, R10, R8 ;  /* 0x0000000a25257223 */ /* 0x000fc80000000008 */
[----:B------:R-:W-:Y:S02]  /*0c70*/  FFMA R37, R36, R11, R37 ;  /* 0x0000000b24257223 */ /* 0x000fe40000000025 */
[----:B------:R-:W2:Y:S01]  /*0c80*/  LDS.128 R8, [R4] ;  /* 0x0000000004087984 */ /* 0x000ea20000000c00 */
[----:B------:R-:W-:Y:S01]  /*0c90*/  IADD3 R0, PT, PT, R0, 0x2, RZ ;  /* 0x0000000200007810 */ /* 0x000fe20007ffe0ff */
[----:B--2---:R-:W-:-:S04]  /*0ca0*/  FFMA R13, R8, R13, R37 ;  /* 0x0000000d080d7223 */ /* 0x004fc80000000025 */
[----:B----4-:R-:W-:Y:S02]  /*0cb0*/  FFMA R8, R12, R9, R13 ;  /* 0x000000090c087223 */ /* 0x010fe4000000000d */
[----:B------:R-:W0:Y:S02]  /*0cc0*/  LDS.128 R12, [R4+0x10] ;  /* 0x00001000040c7984 */ /* 0x000e240000000c00 */
[----:B---3--:R-:W-:-:S04]  /*0cd0*/  FFMA R17, R17, R10, R8 ;  /* 0x0000000a11117223 */ /* 0x008fc80000000008 */
[----:B-----5:R-:W-:-:S04]  /*0ce0*/  FFMA R11, R16, R11, R17 ;  /* 0x0000000b100b7223 */ /* 0x020fc80000000011 */
[----:B0-----:R-:W-:-:S04]  /*0cf0*/  FFMA R11, R12, R33, R11 ;  /* 0x000000210c0b7223 */ /* 0x001fc8000000000b */
[----:B------:R-:W-:-:S04]  /*0d00*/  FFMA R32, R32, R13, R11 ;  /* 0x0000000d20207223 */ /* 0x000fc8000000000b */
[----:B------:R-:W-:-:S04]  /*0d10*/  FFMA R35, R35, R14, R32 ;  /* 0x0000000e23237223 */ /* 0x000fc80000000020 */
[----:B------:R-:W-:Y:S01]  /*0d20*/  FFMA R15, R34, R15, R35 ;  /* 0x0000000f220f7223 */ /* 0x000fe20000000023 */
[----:B------:R-:W-:Y:S06]  /*0d30*/  BAR.SYNC.DEFER_BLOCKING 0x0 ;  /* 0x0000000000007b1d */ /* 0x000fec0000010000 */
.L_x_3:
[----:B------:R-:W-:Y:S05]  /*0d40*/  BRA.U UP1, `(.L_x_0) ;  /* 0x00000001016c7547 */ /* 0x000fea000b800000 */
[----:B------:R-:W0:Y:S01]  /*0d50*/  S2R R11, SR_TID.X ;  /* 0x00000000000b7919 */ /* 0x000e220000002100 */
[----:B------:R-:W1:Y:S01]  /*0d60*/  LDC.64 R8, c[0x0][0x380] ;  /* 0x0000e000ff087b82 */ /* 0x000e620000000a00 */
[----:B0-----:R-:W-:-:S05]  /*0d70*/  IMAD R11, R2, UR8, R11 ;  /* 0x00000008020b7c24 */ /* 0x001fca000f8e020b */
[----:B------:R-:W-:-:S05]  /*0d80*/  LEA R11, R0, R11, 0x3 ;  /* 0x0000000b000b7211 */ /* 0x000fca00078e18ff */
[----:B-1----:R-:W-:-:S05]  /*0d90*/  IMAD.WIDE.U32 R8, R11, 0x4, R8 ;  /* 0x000000040b087825 */ /* 0x002fca00078e0008 */
        /* <DEDUP_REMOVED lines=8> */
[----:B------:R-:W5:Y:S04]  /*0e20*/  LDG.E R21, desc[UR6][R20.64] ;  /* 0x0000000614157981 */ /* 0x000f68000c1e1900 */
[----:B------:R-:W5:Y:S04]  /*0e30*/  LDG.E R18, desc[UR6][R18.64] ;  /* 0x0000000612127981 */ /* 0x000f68000c1e1900 */
[----:B------:R-:W5:Y:S04]  /*0e40*/  LDG.E R7, desc[UR6][R6.64] ;  /* 0x0000000606077981 */ /* 0x000f68000c1e1900 */
[----:B------:R-:W2:Y:S04]  /*0e50*/  LDS.128 R8, [R4] ;  /* 0x0000000004087984 */ /* 0x000ea80000000c00 */
[----:B------:R-:W0:Y:S01]  /*0e60*/  LDS.128 R32, [R4+0x10] ;  /* 0x0000100004207984 */ /* 0x000e220000000c00 */
[----:B------:R-:W-:Y:S01]  /*0e70*/  BAR.SYNC.DEFER_BLOCKING 0x0 ;  /* 0x0000000000007b1d */ /* 0x000fe20000010000 */
[----:B--2---:R-:W-:-:S04]  /*0e80*/  FFMA R8, R8, R30, R15 ;  /* 0x0000001e08087223 */ /* 0x004fc8000000000f */
[----:B---3--:R-:W-:-:S04]  /*0e90*/  FFMA R9, R29, R9, R8 ;  /* 0x000000091d097223 */ /* 0x008fc80000000008 */
[----:B----4-:R-:W-:-:S04]  /*0ea0*/  FFMA R10, R26, R10, R9 ;  /* 0x0000000a1a0a7223 */ /* 0x010fc80000000009 */
[----:B-----5:R-:W-:-:S04]  /*0eb0*/  FFMA R11, R25, R11, R10 ;  /* 0x0000000b190b7223 */ /* 0x020fc8000000000a */
[----:B0-----:R-:W-:-:S04]  /*0ec0*/  FFMA R22, R32, R22, R11 ;  /* 0x0000001620167223 */ /* 0x001fc8000000000b */
[----:B------:R-:W-:-:S04]  /*0ed0*/  FFMA R21, R21, R33, R22 ;  /* 0x0000002115157223 */ /* 0x000fc80000000016 */
[----:B------:R-:W-:-:S04]  /*0ee0*/  FFMA R18, R18, R34, R21 ;  /* 0x0000002212127223 */ /* 0x000fc80000000015 */
[----:B------:R-:W-:-:S07]  /*0ef0*/  FFMA R15, R7, R35, R18 ;  /* 0x00000023070f7223 */ /* 0x000fce0000000012 */
.L_x_0:
[----:B------:R-:W0:Y:S01]  /*0f00*/  LDC.64 R4, c[0x0][0x390] ;  /* 0x0000e400ff047b82 */ /* 0x000e220000000a00 */
[----:B------:R-:W1:Y:S02]  /*0f10*/  LDCU UR4, c[0x0][0x398] ;  /* 0x00007300ff0477ac */ /* 0x000e640008000800 */
[----:B-1----:R-:W-:-:S04]  /*0f20*/  IMAD R3, R2, UR4, R3 ;  /* 0x0000000402037c24 */ /* 0x002fc8000f8e0203 */
[----:B0-----:R-:W-:-:S05]  /*0f30*/  IMAD.WIDE R2, R3, 0x4, R4 ;  /* 0x0000000403027825 */ /* 0x001fca00078e0204 */
[----:B------:R-:W-:Y:S01]  /*0f40*/  STG.E desc[UR6][R2.64], R15 ;  /* 0x0000000f02007986 */ /* 0x000fe2000c101906 */
[----:B------:R-:W-:Y:S05]  /*0f50*/  EXIT ;  /* 0x000000000000794d */ /* 0x000fea0003800000 */
.L_x_4:
[----:B------:R-:W-:-:S00]  /*0f60*/  BRA `(.L_x_4) ;  /* 0xfffffffc00fc7947 */ /* 0x000fc0000383ffff */
[----:B------:R-:W-:-:S00]  /*0f70*/  NOP ;  /* 0x0000000000007918 */ /* 0x000fc00000000000 */
        /* <DEDUP_REMOVED lines=8> */
.L_x_5:


//--------------------- .nv.shared._Z17coalescedMultiplyPfS_S_i --------------------------
	.section	.nv.shared._Z17coalescedMultiplyPfS_S_i,"aw",@nobits
	.sectionflags	@""
	.align	4
.nv.shared._Z17coalescedMultiplyPfS_S_i:
	.zero		1280


//--------------------- .nv.shared.reserved.0     --------------------------
	.section	.nv.shared.reserved.0,"aw",@nobits
	.weak		__nv_reservedSMEM_offset_0_alias
	.size		__nv_reservedSMEM_offset_0_alias, 0, 64
	.other		__nv_reservedSMEM_offset_0_alias,@"STO_CUDA_RESERVED_SHARED STV_DEFAULT"
__nv_reservedSMEM_offset_0_alias:
	.zero		0
	.zero		64


//--------------------- .nv.constant0._Z17coalescedMultiplyPfS_S_i --------------------------
	.section	.nv.constant0._Z17coalescedMultiplyPfS_S_i,"a",@progbits
	.sectionflags	@""
	.align	4
.nv.constant0._Z17coalescedMultiplyPfS_S_i:
	.zero		924


//--------------------- SYMBOLS --------------------------

	.type		.nv.reservedSmem.offset0,@object
	.size		.nv.reservedSmem.offset0,0x4
	.type		.nv.reservedSmem.cap,@object
	.size		.nv.reservedSmem.cap,0x4
